	.headerflags	@"EF_CUDA_TEXMODE_UNIFIED EF_CUDA_64BIT_ADDRESS EF_CUDA_ACCELERATORS EF_CUDA_SM90 EF_CUDA_VIRTUAL_SM(EF_CUDA_SM90)"
	.elftype	@"ET_EXEC"


//--------------------- .nv.info                  --------------------------
	.section	.nv.info,"",@"SHT_CUDA_INFO"
	.align	4


	//----- nvinfo : EIATTR_REGCOUNT
	.align		4
        /*0000*/ 	.byte	0x04, 0x2f
        /*0002*/ 	.short	(.L_3 - .L_2)
	.align		4
.L_2:
        /*0004*/ 	.word	index@(triton_poi_fused__native_batch_norm_legit_no_training_add_convolution_leaky_relu_17)
        /*0008*/ 	.word	0x00000018


	//----- nvinfo : EIATTR_MIN_STACK_SIZE
	.align		4
.L_3:
        /*000c*/ 	.byte	0x04, 0x12
        /*000e*/ 	.short	(.L_5 - .L_4)
	.align		4
.L_4:
        /*0010*/ 	.word	index@(triton_poi_fused__native_batch_norm_legit_no_training_add_convolution_leaky_relu_17)
        /*0014*/ 	.word	0x00000000


	//----- nvinfo : EIATTR_FRAME_SIZE
	.align		4
.L_5:
        /*0018*/ 	.byte	0x04, 0x11
        /*001a*/ 	.short	(.L_7 - .L_6)
	.align		4
.L_6:
        /*001c*/ 	.word	index@(triton_poi_fused__native_batch_norm_legit_no_training_add_convolution_leaky_relu_17)
        /*0020*/ 	.word	0x00000000


	//----- nvinfo : EIATTR_MIN_STACK_SIZE
	.align		4
.L_7:
        /*0024*/ 	.byte	0x04, 0x12
        /*0026*/ 	.short	(.L_9 - .L_8)
	.align		4
.L_8:
        /*0028*/ 	.word	index@(triton_poi_fused__native_batch_norm_legit_no_training_add_convolution_leaky_relu_17)
        /*002c*/ 	.word	0x00000000
.L_9:


//--------------------- .nv.info.triton_poi_fused__native_batch_norm_legit_no_training_add_convolution_leaky_relu_17 --------------------------
	.section	.nv.info.triton_poi_fused__native_batch_norm_legit_no_training_add_convolution_leaky_relu_17,"",@"SHT_CUDA_INFO"
	.sectionflags	@""
	.align	4


	//----- nvinfo : EIATTR_CUDA_API_VERSION
	.align		4
        /*0000*/ 	.byte	0x04, 0x37
        /*0002*/ 	.short	(.L_11 - .L_10)
.L_10:
        /*0004*/ 	.word	0x0000007c


	//----- nvinfo : EIATTR_KPARAM_INFO
	.align		4
.L_11:
        /*0008*/ 	.byte	0x04, 0x17
        /*000a*/ 	.short	(.L_13 - .L_12)
.L_12:
        /*000c*/ 	.word	0x00000000
        /*0010*/ 	.short	0x0008
        /*0012*/ 	.short	0x0040
        /*0014*/ 	.byte	0x00, 0xf0, 0x11, 0x00


	//----- nvinfo : EIATTR_KPARAM_INFO
	.align		4
.L_13:
        /*0018*/ 	.byte	0x04, 0x17
        /*001a*/ 	.short	(.L_15 - .L_14)
.L_14:
        /*001c*/ 	.word	0x00000000
        /*0020*/ 	.short	0x0007
        /*0022*/ 	.short	0x0038
        /*0024*/ 	.byte	0x00, 0xf4, 0x21, 0x00


	//----- nvinfo : EIATTR_KPARAM_INFO
	.align		4
.L_15:
        /*0028*/ 	.byte	0x04, 0x17
        /*002a*/ 	.short	(.L_17 - .L_16)
.L_16:
        /*002c*/ 	.word	0x00000000
        /*0030*/ 	.short	0x0006
        /*0032*/ 	.short	0x0030
        /*0034*/ 	.byte	0x00, 0xf4, 0x21, 0x00


	//----- nvinfo : EIATTR_KPARAM_INFO
	.align		4
.L_17:
        /*0038*/ 	.byte	0x04, 0x17
        /*003a*/ 	.short	(.L_19 - .L_18)
.L_18:
        /*003c*/ 	.word	0x00000000
        /*0040*/ 	.short	0x0005
        /*0042*/ 	.short	0x0028
        /*0044*/ 	.byte	0x00, 0xf4, 0x21, 0x00


	//----- nvinfo : EIATTR_KPARAM_INFO
	.align		4
.L_19:
        /*0048*/ 	.byte	0x04, 0x17
        /*004a*/ 	.short	(.L_21 - .L_20)
.L_20:
        /*004c*/ 	.word	0x00000000
        /*0050*/ 	.short	0x0004
        /*0052*/ 	.short	0x0020
        /*0054*/ 	.byte	0x00, 0xf4, 0x21, 0x00


	//----- nvinfo : EIATTR_KPARAM_INFO
	.align		4
.L_21:
        /*0058*/ 	.byte	0x04, 0x17
        /*005a*/ 	.short	(.L_23 - .L_22)
.L_22:
        /*005c*/ 	.word	0x00000000
        /*0060*/ 	.short	0x0003
        /*0062*/ 	.short	0x0018
        /*0064*/ 	.byte	0x00, 0xf4, 0x21, 0x00


	//----- nvinfo : EIATTR_KPARAM_INFO
	.align		4
.L_23:
        /*0068*/ 	.byte	0x04, 0x17
        /*006a*/ 	.short	(.L_25 - .L_24)
.L_24:
        /*006c*/ 	.word	0x00000000
        /*0070*/ 	.short	0x0002
        /*0072*/ 	.short	0x0010
        /*0074*/ 	.byte	0x00, 0xf4, 0x21, 0x00


	//----- nvinfo : EIATTR_KPARAM_INFO
	.align		4
.L_25:
        /*0078*/ 	.byte	0x04, 0x17
        /*007a*/ 	.short	(.L_27 - .L_26)
.L_26:
        /*007c*/ 	.word	0x00000000
        /*0080*/ 	.short	0x0001
        /*0082*/ 	.short	0x0008
        /*0084*/ 	.byte	0x00, 0xf4, 0x21, 0x00


	//----- nvinfo : EIATTR_KPARAM_INFO
	.align		4
.L_27:
        /*0088*/ 	.byte	0x04, 0x17
        /*008a*/ 	.short	(.L_29 - .L_28)
.L_28:
        /*008c*/ 	.word	0x00000000
        /*0090*/ 	.short	0x0000
        /*0092*/ 	.short	0x0000
        /*0094*/ 	.byte	0x00, 0xf4, 0x21, 0x00


	//----- nvinfo : EIATTR_SPARSE_MMA_MASK
	.align		4
.L_29:
        /*0098*/ 	.byte	0x03, 0x50
        /*009a*/ 	.short	0x0000


	//----- nvinfo : EIATTR_MAXREG_COUNT
	.align		4
        /*009c*/ 	.byte	0x03, 0x1b
        /*009e*/ 	.short	0x00ff


	//----- nvinfo : EIATTR_EXIT_INSTR_OFFSETS
	.align		4
        /*00a0*/ 	.byte	0x04, 0x1c
        /*00a2*/ 	.short	(.L_31 - .L_30)


	//   ....[0]....
.L_30:
        /*00a4*/ 	.word	0x00000480


	//----- nvinfo : EIATTR_REQNTID
	.align		4
.L_31:
        /*00a8*/ 	.byte	0x04, 0x10
        /*00aa*/ 	.short	(.L_33 - .L_32)
.L_32:
        /*00ac*/ 	.word	0x00000100
        /*00b0*/ 	.word	0x00000001
        /*00b4*/ 	.word	0x00000001


	//----- nvinfo : EIATTR_CBANK_PARAM_SIZE
	.align		4
.L_33:
        /*00b8*/ 	.byte	0x03, 0x19
        /*00ba*/ 	.short	0x0044


	//----- nvinfo : EIATTR_PARAM_CBANK
	.align		4
        /*00bc*/ 	.byte	0x04, 0x0a
        /*00be*/ 	.short	(.L_35 - .L_34)
	.align		4
.L_34:
        /*00c0*/ 	.word	index@(.nv.constant0.triton_poi_fused__native_batch_norm_legit_no_training_add_convolution_leaky_relu_17)
        /*00c4*/ 	.short	0x0210
        /*00c6*/ 	.short	0x0044


	//----- nvinfo : EIATTR_SW_WAR
	.align		4
.L_35:
        /*00c8*/ 	.byte	0x04, 0x36
        /*00ca*/ 	.short	(.L_37 - .L_36)
.L_36:
        /*00cc*/ 	.word	0x00000008
.L_37:


//--------------------- .nv.callgraph             --------------------------
	.section	.nv.callgraph,"",@"SHT_CUDA_CALLGRAPH"
	.align	4
	.sectionentsize	8
	.align		4
        /*0000*/ 	.word	0x00000000
	.align		4
        /*0004*/ 	.word	0xffffffff
	.align		4
        /*0008*/ 	.word	0x00000000
	.align		4
        /*000c*/ 	.word	0xfffffffe
	.align		4
        /*0010*/ 	.word	0x00000000
	.align		4
        /*0014*/ 	.word	0xfffffffd
	.align		4
        /*0018*/ 	.word	0x00000000
	.align		4
        /*001c*/ 	.word	0xfffffffc


//--------------------- .nv.constant4             --------------------------
	.section	.nv.constant4,"a",@progbits
	.align	8
	.align		8
.nv.constant4:
        /*0000*/ 	.dword	_$_str
	.align		8
        /*0008*/ 	.dword	_$_str_$_2


//--------------------- .text.triton_poi_fused__native_batch_norm_legit_no_training_add_convolution_leaky_relu_17 --------------------------
	.section	.text.triton_poi_fused__native_batch_norm_legit_no_training_add_convolution_leaky_relu_17,"ax",@progbits
	.align	128
        .global         triton_poi_fused__native_batch_norm_legit_no_training_add_convolution_leaky_relu_17
        .type           triton_poi_fused__native_batch_norm_legit_no_training_add_convolution_leaky_relu_17,@function
        .size           triton_poi_fused__native_batch_norm_legit_no_training_add_convolution_leaky_relu_17,(.L_x_1 - triton_poi_fused__native_batch_norm_legit_no_training_add_convolution_leaky_relu_17)
        .other          triton_poi_fused__native_batch_norm_legit_no_training_add_convolution_leaky_relu_17,@"STO_CUDA_ENTRY STV_DEFAULT"
triton_poi_fused__native_batch_norm_legit_no_training_add_convolution_leaky_relu_17:
.text.triton_poi_fused__native_batch_norm_legit_no_training_add_convolution_leaky_relu_17:
[----:B------:R-:W-:Y:S01]  /*0000*/  LDC R1, c[0x0][0x28] ;  /* 0x00000a00ff017b82 */ /* 0x000fe20000000800 */
[----:B------:R-:W1:Y:S07]  /*0010*/  S2R R0, SR_TID.X ;  /* 0x0000000000007919 */ /* 0x000e6e0000002100 */
[----:B------:R-:W2:Y:S01]  /*0020*/  LDC.64 R4, c[0x0][0x238] ;  /* 0x00008e00ff047b82 */ /* 0x000ea20000000a00 */
[----:B------:R-:W-:Y:S01]  /*0030*/  ULDC.64 UR4, c[0x0][0x208] ;  /* 0x0000820000047ab9 */ /* 0x000fe20000000a00 */
[----:B------:R-:W3:Y:S06]  /*0040*/  S2R R7, SR_CTAID.X ;  /* 0x0000000000077919 */ /* 0x000eec0000002500 */
[----:B------:R-:W4:Y:S08]  /*0050*/  LDC.64 R8, c[0x0][0x228] ;  /* 0x00008a00ff087b82 */ /* 0x000f300000000a00 */
[----:B------:R-:W5:Y:S08]  /*0060*/  LDC.64 R10, c[0x0][0x220] ;  /* 0x00008800ff0a7b82 */ /* 0x000f700000000a00 */
[----:B------:R-:W5:Y:S01]  /*0070*/  LDC.64 R12, c[0x0][0x230] ;  /* 0x00008c00ff0c7b82 */ /* 0x000f620000000a00 */
[----:B-1----:R-:W-:-:S07]  /*0080*/  SHF.L.U32 R0, R0, 0x1, RZ ;  /* 0x0000000100007819 */ /* 0x002fce00000006ff */
[----:B------:R-:W1:Y:S01]  /*0090*/  LDC.64 R16, c[0x0][0x248] ;  /* 0x00009200ff107b82 */ /* 0x000e620000000a00 */
[----:B---3--:R-:W-:Y:S02]  /*00a0*/  SHF.R.S32.HI R3, RZ, 0x16, R7 ;  /* 0x00000016ff037819 */ /* 0x008fe40000011407 */
[----:B------:R-:W-:Y:S02]  /*00b0*/  LOP3.LUT R0, R0, 0x1fe, RZ, 0xc0, !PT ;  /* 0x000001fe00007812 */ /* 0x000fe400078ec0ff */
[----:B------:R-:W-:-:S03]  /*00c0*/  SGXT R3, R3, 0x1 ;  /* 0x000000010303781a */ /* 0x000fc60000000200 */
[----:B------:R-:W3:Y:S01]  /*00d0*/  LDC.64 R18, c[0x0][0x240] ;  /* 0x00009000ff127b82 */ /* 0x000ee20000000a00 */
[----:B------:R-:W-:-:S04]  /*00e0*/  LEA R0, R7, R0, 0x9 ;  /* 0x0000000007007211 */ /* 0x000fc800078e48ff */
[----:B------:R-:W-:-:S04]  /*00f0*/  LEA.HI R3, R3, R0, RZ, 0x6 ;  /* 0x0000000003037211 */ /* 0x000fc800078f30ff */
[----:B------:R-:W-:-:S04]  /*0100*/  LOP3.LUT R3, R3, 0xffffffc0, RZ, 0xc0, !PT ;  /* 0xffffffc003037812 */ /* 0x000fc800078ec0ff */
[----:B------:R-:W-:Y:S02]  /*0110*/  IADD3 R14, R0, -R3, RZ ;  /* 0x80000003000e7210 */ /* 0x000fe40007ffe0ff */
[----:B------:R-:W1:Y:S03]  /*0120*/  LDC.64 R2, c[0x0][0x210] ;  /* 0x00008400ff027b82 */ /* 0x000e660000000a00 */
[----:B--2---:R-:W-:-:S06]  /*0130*/  IMAD.WIDE R4, R14, 0x4, R4 ;  /* 0x000000040e047825 */ /* 0x004fcc00078e0204 */
[----:B------:R-:W2:Y:S01]  /*0140*/  LDG.E.EL.64 R4, desc[UR4][R4.64] ;  /* 0x0000000404047981 */ /* 0x000ea2000c2e1b00 */
[----:B----4-:R-:W-:-:S04]  /*0150*/  IMAD.WIDE R8, R14, 0x4, R8 ;  /* 0x000000040e087825 */ /* 0x010fc800078e0208 */
[----:B-----5:R-:W-:Y:S02]  /*0160*/  IMAD.WIDE R10, R0, 0x4, R10 ;  /* 0x00000004000a7825 */ /* 0x020fe400078e020a */
[----:B------:R-:W4:Y:S02]  /*0170*/  LDG.E.EL.64 R8, desc[UR4][R8.64] ;  /* 0x0000000408087981 */ /* 0x000f24000c2e1b00 */
[----:B0-----:R-:W-:Y:S02]  /*0180*/  IMAD.WIDE R12, R14, 0x4, R12 ;  /* 0x000000040e0c7825 */ /* 0x001fe400078e020c */
[----:B------:R-:W5:Y:S02]  /*0190*/  LDG.E.64 R10, desc[UR4][R10.64] ;  /* 0x000000040a0a7981 */ /* 0x000f64000c1e1b00 */
[----:B-1----:R-:W-:Y:S02]  /*01a0*/  IMAD.WIDE R2, R0, 0x4, R2 ;  /* 0x0000000400027825 */ /* 0x002fe400078e0202 */
[----:B------:R-:W4:Y:S04]  /*01b0*/  LDG.E.EL.64 R12, desc[UR4][R12.64] ;  /* 0x000000040c0c7981 */ /* 0x000f28000c2e1b00 */
[----:B------:R-:W4:Y:S01]  /*01c0*/  LDG.E.64 R6, desc[UR4][R2.64] ;  /* 0x0000000402067981 */ /* 0x000f22000c1e1b00 */
[----:B------:R-:W-:-:S04]  /*01d0*/  IMAD.WIDE R16, R14, 0x4, R16 ;  /* 0x000000040e107825 */ /* 0x000fc800078e0210 */
[----:B---3--:R-:W-:Y:S02]  /*01e0*/  IMAD.WIDE R18, R14, 0x4, R18 ;  /* 0x000000040e127825 */ /* 0x008fe400078e0212 */
[----:B------:R-:W3:Y:S04]  /*01f0*/  LDG.E.EL.64 R16, desc[UR4][R16.64] ;  /* 0x0000000410107981 */ /* 0x000ee8000c2e1b00 */
[----:B------:R0:W3:Y:S02]  /*0200*/  LDG.E.EL.64 R14, desc[UR4][R18.64] ;  /* 0x00000004120e7981 */ /* 0x0000e4000c2e1b00 */
[----:B0-----:R-:W-:Y:S01]  /*0210*/  HFMA2.MMA R18, -RZ, RZ, 1.625, 0 ;  /* 0x3e800000ff127435 */ /* 0x001fe200000001ff */
[----:B--2---:R-:W-:Y:S01]  /*0220*/  FADD R4, R4, 0.0010000000474974513054 ;  /* 0x3a83126f04047421 */ /* 0x004fe20000000000 */
[----:B------:R-:W-:-:S03]  /*0230*/  FADD R5, R5, 0.0010000000474974513054 ;  /* 0x3a83126f05057421 */ /* 0x000fc60000000000 */
[----:B------:R-:W0:Y:S08]  /*0240*/  MUFU.SQRT R20, R4 ;  /* 0x0000000400147308 */ /* 0x000e300000002000 */
[----:B------:R-:W1:Y:S01]  /*0250*/  MUFU.SQRT R21, R5 ;  /* 0x0000000500157308 */ /* 0x000e620000002000 */
[C---:B0-----:R-:W-:Y:S02]  /*0260*/  FSETP.GT.AND P0, PT, R20.reuse, 8.50705917302346158658e+37, PT ;  /* 0x7e8000001400780b */ /* 0x041fe40003f04000 */
[----:B------:R-:W-:-:S02]  /*0270*/  FSETP.GEU.AND P2, PT, R20, 1.175494350822287508e-38, PT ;  /* 0x008000001400780b */ /* 0x000fc40003f4e000 */
[C---:B-1----:R-:W-:Y:S02]  /*0280*/  FSETP.GT.AND P1, PT, R21.reuse, 8.50705917302346158658e+37, PT ;  /* 0x7e8000001500780b */ /* 0x042fe40003f24000 */
[----:B------:R-:W-:-:S07]  /*0290*/  FSETP.GEU.AND P3, PT, R21, 1.175494350822287508e-38, PT ;  /* 0x008000001500780b */ /* 0x000fce0003f6e000 */
[----:B------:R-:W-:-:S04]  /*02a0*/  @P0 FMUL R20, R20, 0.25 ;  /* 0x3e80000014140820 */ /* 0x000fc80000400000 */
[----:B------:R-:W-:Y:S01]  /*02b0*/  @!P2 FMUL R20, R20, 16777216 ;  /* 0x4b8000001414a820 */ /* 0x000fe20000400000 */
[----:B------:R-:W-:-:S04]  /*02c0*/  @P1 FMUL R21, R21, 0.25 ;  /* 0x3e80000015151820 */ /* 0x000fc80000400000 */
[----:B------:R-:W-:Y:S01]  /*02d0*/  @!P3 FMUL R21, R21, 16777216 ;  /* 0x4b8000001515b820 */ /* 0x000fe20000400000 */
[----:B------:R-:W0:Y:S01]  /*02e0*/  MUFU.RCP R20, R20 ;  /* 0x0000001400147308 */ /* 0x000e220000001000 */
[----:B------:R-:W-:-:S07]  /*02f0*/  FSEL R19, R18, 1, P0 ;  /* 0x3f80000012137808 */ /* 0x000fce0000000000 */
[----:B------:R-:W1:Y:S01]  /*0300*/  MUFU.RCP R21, R21 ;  /* 0x0000001500157308 */ /* 0x000e620000001000 */
[----:B------:R-:W-:Y:S01]  /*0310*/  FSEL R18, R18, 1, P1 ;  /* 0x3f80000012127808 */ /* 0x000fe20000800000 */
[----:B----4-:R-:W-:Y:S01]  /*0320*/  FADD R5, R6, R8 ;  /* 0x0000000806057221 */ /* 0x010fe20000000000 */
[----:B------:R-:W-:Y:S01]  /*0330*/  FADD R4, R7, R9 ;  /* 0x0000000907047221 */ /* 0x000fe20000000000 */
[----:B------:R-:W-:Y:S02]  /*0340*/  @!P2 FMUL R19, R19, 16777216 ;  /* 0x4b8000001313a820 */ /* 0x000fe40000400000 */
[----:B------:R-:W-:Y:S01]  /*0350*/  @!P3 FMUL R18, R18, 16777216 ;  /* 0x4b8000001212b820 */ /* 0x000fe20000400000 */
[----:B-----5:R-:W-:Y:S01]  /*0360*/  FADD R10, R10, R5 ;  /* 0x000000050a0a7221 */ /* 0x020fe20000000000 */
[----:B------:R-:W-:Y:S01]  /*0370*/  FADD R11, R11, R4 ;  /* 0x000000040b0b7221 */ /* 0x000fe20000000000 */
[----:B0-----:R-:W-:Y:S01]  /*0380*/  FMUL R19, R20, R19 ;  /* 0x0000001314137220 */ /* 0x001fe20000400000 */
[----:B------:R-:W0:Y:S01]  /*0390*/  LDC.64 R4, c[0x0][0x218] ;  /* 0x00008600ff047b82 */ /* 0x000e220000000a00 */
[----:B------:R-:W-:Y:S01]  /*03a0*/  FADD R12, -R12, R10 ;  /* 0x0000000a0c0c7221 */ /* 0x000fe20000000100 */
[----:B------:R-:W-:Y:S01]  /*03b0*/  FADD R13, -R13, R11 ;  /* 0x0000000b0d0d7221 */ /* 0x000fe20000000100 */
[----:B-1----:R-:W-:-:S02]  /*03c0*/  FMUL R18, R21, R18 ;  /* 0x0000001215127220 */ /* 0x002fc40000400000 */
[----:B------:R-:W-:Y:S02]  /*03d0*/  FMUL R19, R12, R19 ;  /* 0x000000130c137220 */ /* 0x000fe40000400000 */
[----:B------:R-:W-:Y:S02]  /*03e0*/  FMUL R18, R13, R18 ;  /* 0x000000120d127220 */ /* 0x000fe40000400000 */
[----:B---3--:R-:W-:Y:S02]  /*03f0*/  FFMA R14, R14, R19, R16 ;  /* 0x000000130e0e7223 */ /* 0x008fe40000000010 */
[----:B------:R-:W-:-:S03]  /*0400*/  FFMA R15, R15, R18, R17 ;  /* 0x000000120f0f7223 */ /* 0x000fc60000000011 */
[----:B------:R-:W-:Y:S02]  /*0410*/  FSETP.GT.AND P0, PT, R14, RZ, PT ;  /* 0x000000ff0e00720b */ /* 0x000fe40003f04000 */
[----:B------:R-:W-:Y:S01]  /*0420*/  FSETP.GT.AND P1, PT, R15, RZ, PT ;  /* 0x000000ff0f00720b */ /* 0x000fe20003f24000 */
[----:B------:R-:W-:Y:S01]  /*0430*/  STG.E.64 desc[UR4][R2.64], R10 ;  /* 0x0000000a02007986 */ /* 0x000fe2000c101b04 */
[----:B0-----:R-:W-:-:S09]  /*0440*/  IMAD.WIDE R4, R0, 0x4, R4 ;  /* 0x0000000400047825 */ /* 0x001fd200078e0204 */
[----:B------:R-:W-:Y:S02]  /*0450*/  @!P0 FMUL R14, R14, 0.10000000149011611938 ;  /* 0x3dcccccd0e0e8820 */ /* 0x000fe40000400000 */
[----:B------:R-:W-:-:S05]  /*0460*/  @!P1 FMUL R15, R15, 0.10000000149011611938 ;  /* 0x3dcccccd0f0f9820 */ /* 0x000fca0000400000 */
[----:B------:R-:W-:Y:S01]  /*0470*/  STG.E.64 desc[UR4][R4.64], R14 ;  /* 0x0000000e04007986 */ /* 0x000fe2000c101b04 */
[----:B------:R-:W-:Y:S05]  /*0480*/  EXIT ;  /* 0x000000000000794d */ /* 0x000fea0003800000 */
.L_x_0:
[----:B------:R-:W-:-:S00]  /*0490*/  BRA `(.L_x_0) ;  /* 0xfffffffc00fc7947 */ /* 0x000fc0000383ffff */
[----:B------:R-:W-:-:S00]  /*04a0*/  NOP ;  /* 0x0000000000007918 */ /* 0x000fc00000000000 */
        /* <DEDUP_REMOVED lines=13> */
.L_x_1:


//--------------------- .nv.global.init           --------------------------
	.section	.nv.global.init,"aw",@progbits
.nv.global.init:
	.type		_$_str,@object
	.size		_$_str,(_$_str_$_2 - _$_str)
_$_str:
        /*0000*/ 	.byte	0x5f, 0x5f, 0x43, 0x55, 0x44, 0x41, 0x5f, 0x46, 0x54, 0x5a, 0x00
	.type		_$_str_$_2,@object
	.size		_$_str_$_2,(.L_1 - _$_str_$_2)
_$_str_$_2:
        /*000b*/ 	.byte	0x5f, 0x5f, 0x43, 0x55, 0x44, 0x41, 0x5f, 0x50, 0x52, 0x45, 0x43, 0x5f, 0x53, 0x51, 0x52, 0x54
        /*001b*/ 	.byte	0x00
.L_1:


//--------------------- .nv.constant0.triton_poi_fused__native_batch_norm_legit_no_training_add_convolution_leaky_relu_17 --------------------------
	.section	.nv.constant0.triton_poi_fused__native_batch_norm_legit_no_training_add_convolution_leaky_relu_17,"a",@progbits
	.sectionflags	@""
	.align	4
.nv.constant0.triton_poi_fused__native_batch_norm_legit_no_training_add_convolution_leaky_relu_17:
	.zero		596
